	.headerflags	@"EF_CUDA_TEXMODE_UNIFIED EF_CUDA_64BIT_ADDRESS EF_CUDA_ACCELERATORS EF_CUDA_SM90 EF_CUDA_VIRTUAL_SM(EF_CUDA_SM90)"
	.elftype	@"ET_EXEC"


//--------------------- .nv.info                  --------------------------
	.section	.nv.info,"",@"SHT_CUDA_INFO"
	.align	4


	//----- nvinfo : EIATTR_REGCOUNT
	.align		4
        /*0000*/ 	.byte	0x04, 0x2f
        /*0002*/ 	.short	(.L_1 - .L_0)
	.align		4
.L_0:
        /*0004*/ 	.word	index@(triton_per_fused_add_mean_30)
        /*0008*/ 	.word	0x00000017


	//----- nvinfo : EIATTR_MIN_STACK_SIZE
	.align		4
.L_1:
        /*000c*/ 	.byte	0x04, 0x12
        /*000e*/ 	.short	(.L_3 - .L_2)
	.align		4
.L_2:
        /*0010*/ 	.word	index@(triton_per_fused_add_mean_30)
        /*0014*/ 	.word	0x00000000


	//----- nvinfo : EIATTR_FRAME_SIZE
	.align		4
.L_3:
        /*0018*/ 	.byte	0x04, 0x11
        /*001a*/ 	.short	(.L_5 - .L_4)
	.align		4
.L_4:
        /*001c*/ 	.word	index@(triton_per_fused_add_mean_30)
        /*0020*/ 	.word	0x00000000


	//----- nvinfo : EIATTR_MIN_STACK_SIZE
	.align		4
.L_5:
        /*0024*/ 	.byte	0x04, 0x12
        /*0026*/ 	.short	(.L_7 - .L_6)
	.align		4
.L_6:
        /*0028*/ 	.word	index@(triton_per_fused_add_mean_30)
        /*002c*/ 	.word	0x00000000
.L_7:


//--------------------- .nv.info.triton_per_fused_add_mean_30 --------------------------
	.section	.nv.info.triton_per_fused_add_mean_30,"",@"SHT_CUDA_INFO"
	.sectionflags	@""
	.align	4


	//----- nvinfo : EIATTR_CUDA_API_VERSION
	.align		4
        /*0000*/ 	.byte	0x04, 0x37
        /*0002*/ 	.short	(.L_9 - .L_8)
.L_8:
        /*0004*/ 	.word	0x0000007c


	//----- nvinfo : EIATTR_KPARAM_INFO
	.align		4
.L_9:
        /*0008*/ 	.byte	0x04, 0x17
        /*000a*/ 	.short	(.L_11 - .L_10)
.L_10:
        /*000c*/ 	.word	0x00000000
        /*0010*/ 	.short	0x0006
        /*0012*/ 	.short	0x002c
        /*0014*/ 	.byte	0x00, 0xf0, 0x11, 0x00


	//----- nvinfo : EIATTR_KPARAM_INFO
	.align		4
.L_11:
        /*0018*/ 	.byte	0x04, 0x17
        /*001a*/ 	.short	(.L_13 - .L_12)
.L_12:
        /*001c*/ 	.word	0x00000000
        /*0020*/ 	.short	0x0005
        /*0022*/ 	.short	0x0028
        /*0024*/ 	.byte	0x00, 0xf0, 0x11, 0x00


	//----- nvinfo : EIATTR_KPARAM_INFO
	.align		4
.L_13:
        /*0028*/ 	.byte	0x04, 0x17
        /*002a*/ 	.short	(.L_15 - .L_14)
.L_14:
        /*002c*/ 	.word	0x00000000
        /*0030*/ 	.short	0x0004
        /*0032*/ 	.short	0x0020
        /*0034*/ 	.byte	0x00, 0xf4, 0x21, 0x00


	//----- nvinfo : EIATTR_KPARAM_INFO
	.align		4
.L_15:
        /*0038*/ 	.byte	0x04, 0x17
        /*003a*/ 	.short	(.L_17 - .L_16)
.L_16:
        /*003c*/ 	.word	0x00000000
        /*0040*/ 	.short	0x0003
        /*0042*/ 	.short	0x0018
        /*0044*/ 	.byte	0x00, 0xf4, 0x21, 0x00


	//----- nvinfo : EIATTR_KPARAM_INFO
	.align		4
.L_17:
        /*0048*/ 	.byte	0x04, 0x17
        /*004a*/ 	.short	(.L_19 - .L_18)
.L_18:
        /*004c*/ 	.word	0x00000000
        /*0050*/ 	.short	0x0002
        /*0052*/ 	.short	0x0010
        /*0054*/ 	.byte	0x00, 0xf4, 0x21, 0x00


	//----- nvinfo : EIATTR_KPARAM_INFO
	.align		4
.L_19:
        /*0058*/ 	.byte	0x04, 0x17
        /*005a*/ 	.short	(.L_21 - .L_20)
.L_20:
        /*005c*/ 	.word	0x00000000
        /*0060*/ 	.short	0x0001
        /*0062*/ 	.short	0x0008
        /*0064*/ 	.byte	0x00, 0xf4, 0x21, 0x00


	//----- nvinfo : EIATTR_KPARAM_INFO
	.align		4
.L_21:
        /*0068*/ 	.byte	0x04, 0x17
        /*006a*/ 	.short	(.L_23 - .L_22)
.L_22:
        /*006c*/ 	.word	0x00000000
        /*0070*/ 	.short	0x0000
        /*0072*/ 	.short	0x0000
        /*0074*/ 	.byte	0x00, 0xf4, 0x21, 0x00


	//----- nvinfo : EIATTR_SPARSE_MMA_MASK
	.align		4
.L_23:
        /*0078*/ 	.byte	0x03, 0x50
        /*007a*/ 	.short	0x0000


	//----- nvinfo : EIATTR_MAXREG_COUNT
	.align		4
        /*007c*/ 	.byte	0x03, 0x1b
        /*007e*/ 	.short	0x00ff


	//----- nvinfo : EIATTR_COOP_GROUP_MASK_REGIDS
	.align		4
        /*0080*/ 	.byte	0x04, 0x29
        /*0082*/ 	.short	(.L_25 - .L_24)


	//   ....[0]....
.L_24:
        /*0084*/ 	.word	0xffffffff


	//   ....[1]....
        /*0088*/ 	.word	0xffffffff


	//   ....[2]....
        /*008c*/ 	.word	0xffffffff


	//   ....[3]....
        /*0090*/ 	.word	0xffffffff


	//   ....[4]....
        /*0094*/ 	.word	0xffffffff


	//   ....[5]....
        /*0098*/ 	.word	0xffffffff


	//   ....[6]....
        /*009c*/ 	.word	0xffffffff


	//   ....[7]....
        /*00a0*/ 	.word	0xffffffff


	//----- nvinfo : EIATTR_COOP_GROUP_INSTR_OFFSETS
	.align		4
.L_25:
        /*00a4*/ 	.byte	0x04, 0x28
        /*00a6*/ 	.short	(.L_27 - .L_26)


	//   ....[0]....
.L_26:
        /*00a8*/ 	.word	0x000001a0


	//   ....[1]....
        /*00ac*/ 	.word	0x000001d0


	//   ....[2]....
        /*00b0*/ 	.word	0x00000220


	//   ....[3]....
        /*00b4*/ 	.word	0x00000240


	//   ....[4]....
        /*00b8*/ 	.word	0x00000260


	//   ....[5]....
        /*00bc*/ 	.word	0x000002d0


	//   ....[6]....
        /*00c0*/ 	.word	0x000002f0


	//   ....[7]....
        /*00c4*/ 	.word	0x00000320


	//----- nvinfo : EIATTR_EXIT_INSTR_OFFSETS
	.align		4
.L_27:
        /*00c8*/ 	.byte	0x04, 0x1c
        /*00ca*/ 	.short	(.L_29 - .L_28)


	//   ....[0]....
.L_28:
        /*00cc*/ 	.word	0x00000400


	//   ....[1]....
        /*00d0*/ 	.word	0x00000420


	//----- nvinfo : EIATTR_REQNTID
	.align		4
.L_29:
        /*00d4*/ 	.byte	0x04, 0x10
        /*00d6*/ 	.short	(.L_31 - .L_30)
.L_30:
        /*00d8*/ 	.word	0x00000100
        /*00dc*/ 	.word	0x00000001
        /*00e0*/ 	.word	0x00000001


	//----- nvinfo : EIATTR_CBANK_PARAM_SIZE
	.align		4
.L_31:
        /*00e4*/ 	.byte	0x03, 0x19
        /*00e6*/ 	.short	0x0030


	//----- nvinfo : EIATTR_PARAM_CBANK
	.align		4
        /*00e8*/ 	.byte	0x04, 0x0a
        /*00ea*/ 	.short	(.L_33 - .L_32)
	.align		4
.L_32:
        /*00ec*/ 	.word	index@(.nv.constant0.triton_per_fused_add_mean_30)
        /*00f0*/ 	.short	0x0210
        /*00f2*/ 	.short	0x0030


	//----- nvinfo : EIATTR_SW_WAR
	.align		4
.L_33:
        /*00f4*/ 	.byte	0x04, 0x36
        /*00f6*/ 	.short	(.L_35 - .L_34)
.L_34:
        /*00f8*/ 	.word	0x00000008
.L_35:


//--------------------- .nv.callgraph             --------------------------
	.section	.nv.callgraph,"",@"SHT_CUDA_CALLGRAPH"
	.align	4
	.sectionentsize	8
	.align		4
        /*0000*/ 	.word	0x00000000
	.align		4
        /*0004*/ 	.word	0xffffffff
	.align		4
        /*0008*/ 	.word	0x00000000
	.align		4
        /*000c*/ 	.word	0xfffffffe
	.align		4
        /*0010*/ 	.word	0x00000000
	.align		4
        /*0014*/ 	.word	0xfffffffd
	.align		4
        /*0018*/ 	.word	0x00000000
	.align		4
        /*001c*/ 	.word	0xfffffffc


//--------------------- .text.triton_per_fused_add_mean_30 --------------------------
	.section	.text.triton_per_fused_add_mean_30,"ax",@progbits
	.sectionflags	@"SHF_BARRIERS=1"
	.align	128
        .global         triton_per_fused_add_mean_30
        .type           triton_per_fused_add_mean_30,@function
        .size           triton_per_fused_add_mean_30,(.L_x_1 - triton_per_fused_add_mean_30)
        .other          triton_per_fused_add_mean_30,@"STO_CUDA_ENTRY STV_DEFAULT"
triton_per_fused_add_mean_30:
.text.triton_per_fused_add_mean_30:
[----:B------:R-:W0:Y:S01]  /*0000*/  LDC R1, c[0x0][0x28] ;  /* 0x00000a00ff017b82 */ /* 0x000e220000000800 */
[----:B------:R-:W1:Y:S07]  /*0010*/  S2R R16, SR_TID.X ;  /* 0x0000000000107919 */ /* 0x000e6e0000002100 */
[----:B------:R-:W2:Y:S01]  /*0020*/  LDC.64 R12, c[0x0][0x218] ;  /* 0x00008600ff0c7b82 */ /* 0x000ea20000000a00 */
[----:B------:R-:W-:Y:S01]  /*0030*/  ULDC.64 UR6, c[0x0][0x208] ;  /* 0x0000820000067ab9 */ /* 0x000fe20000000a00 */
[----:B------:R-:W3:Y:S06]  /*0040*/  S2R R3, SR_CTAID.X ;  /* 0x0000000000037919 */ /* 0x000eec0000002500 */
[----:B------:R-:W4:Y:S08]  /*0050*/  LDC.64 R8, c[0x0][0x228] ;  /* 0x00008a00ff087b82 */ /* 0x000f300000000a00 */
[----:B------:R-:W5:Y:S08]  /*0060*/  LDC.64 R14, c[0x0][0x220] ;  /* 0x00008800ff0e7b82 */ /* 0x000f700000000a00 */
[----:B------:R-:W4:Y:S01]  /*0070*/  LDC.64 R10, c[0x0][0x210] ;  /* 0x00008400ff0a7b82 */ /* 0x000f220000000a00 */
[----:B-1----:R-:W-:-:S04]  /*0080*/  SHF.L.U32 R2, R16, 0x2, RZ ;  /* 0x0000000210027819 */ /* 0x002fc800000006ff */
[----:B------:R-:W-:-:S04]  /*0090*/  LOP3.LUT R4, R2, 0x3fc, RZ, 0xc0, !PT ;  /* 0x000003fc02047812 */ /* 0x000fc800078ec0ff */
[----:B---3--:R-:W-:-:S05]  /*00a0*/  LEA R5, R3, R4, 0xa ;  /* 0x0000000403057211 */ /* 0x008fca00078e50ff */
[----:B--2---:R-:W-:-:S05]  /*00b0*/  IMAD.WIDE R12, R5, 0x4, R12 ;  /* 0x00000004050c7825 */ /* 0x004fca00078e020c */
[----:B------:R4:W2:Y:S01]  /*00c0*/  LDG.E.128 R4, desc[UR6][R12.64] ;  /* 0x000000060c047981 */ /* 0x0008a2000c1e1d00 */
[----:B-----5:R-:W-:-:S04]  /*00d0*/  IMAD.WIDE R14, R3, 0x4, R14 ;  /* 0x00000004030e7825 */ /* 0x020fc800078e020e */
[----:B----4-:R-:W-:Y:S01]  /*00e0*/  IMAD.WIDE R12, R3, 0x4, R8 ;  /* 0x00000004030c7825 */ /* 0x010fe200078e0208 */
[----:B------:R-:W1:Y:S01]  /*00f0*/  S2UR UR5, SR_CgaCtaId ;  /* 0x00000000000579c3 */ /* 0x000e620000008800 */
[C---:B------:R-:W-:Y:S01]  /*0100*/  LOP3.LUT P0, RZ, R16.reuse, 0x1f, RZ, 0xc0, !PT ;  /* 0x0000001f10ff7812 */ /* 0x040fe2000780c0ff */
[----:B------:R-:W-:Y:S01]  /*0110*/  UMOV UR4, 0x400 ;  /* 0x0000040000047882 */ /* 0x000fe20000000000 */
[----:B------:R-:W-:Y:S01]  /*0120*/  ISETP.GE.AND P1, PT, R16, 0x8, PT ;  /* 0x000000081000780c */ /* 0x000fe20003f26270 */
[----:B-1----:R-:W-:Y:S01]  /*0130*/  UPRMT UR4, UR5, 0x654, UR4 ;  /* 0x0000065405047896 */ /* 0x002fe20008000004 */
[----:B--2---:R-:W-:-:S03]  /*0140*/  FADD R17, R4, R5 ;  /* 0x0000000504117221 */ /* 0x004fc60000000000 */
[----:B------:R-:W1:Y:S01]  /*0150*/  LDC.64 R4, c[0x0][0x230] ;  /* 0x00008c00ff047b82 */ /* 0x000e620000000a00 */
[----:B------:R-:W-:-:S04]  /*0160*/  FADD R6, R6, R17 ;  /* 0x0000001106067221 */ /* 0x000fc80000000000 */
[----:B------:R-:W-:Y:S01]  /*0170*/  FADD R17, R7, R6 ;  /* 0x0000000607117221 */ /* 0x000fe20000000000 */
[----:B0-----:R-:W-:Y:S02]  /*0180*/  IMAD.WIDE R6, R3, 0x4, R10 ;  /* 0x0000000403067825 */ /* 0x001fe400078e020a */
[----:B------:R0:W2:Y:S04]  /*0190*/  LDG.E.EL R10, desc[UR6][R14.64] ;  /* 0x000000060e0a7981 */ /* 0x0000a8000c2e1900 */
[----:B------:R-:W3:Y:S04]  /*01a0*/  SHFL.BFLY PT, R18, R17, 0x10, 0x1f ;  /* 0x0e001f0011127f89 */ /* 0x000ee800000e0000 */
[----:B------:R-:W4:Y:S01]  /*01b0*/  LDG.E.EL R8, desc[UR6][R6.64] ;  /* 0x0000000606087981 */ /* 0x000f22000c2e1900 */
[----:B---3--:R-:W-:-:S05]  /*01c0*/  FADD R18, R17, R18 ;  /* 0x0000001211127221 */ /* 0x008fca0000000000 */
[----:B------:R-:W3:Y:S01]  /*01d0*/  SHFL.BFLY PT, R9, R18, 0x8, 0x1f ;  /* 0x0d001f0012097f89 */ /* 0x000ee200000e0000 */
[----:B-1----:R-:W-:-:S03]  /*01e0*/  IMAD.WIDE R4, R3, 0x4, R4 ;  /* 0x0000000403047825 */ /* 0x002fc600078e0204 */
[----:B------:R-:W5:Y:S04]  /*01f0*/  LDG.E.EL R3, desc[UR6][R12.64] ;  /* 0x000000060c037981 */ /* 0x000f68000c2e1900 */
[----:B------:R1:W5:Y:S01]  /*0200*/  LDG.E.EL R4, desc[UR6][R4.64] ;  /* 0x0000000604047981 */ /* 0x000362000c2e1900 */
[----:B---3--:R-:W-:-:S05]  /*0210*/  FADD R9, R18, R9 ;  /* 0x0000000912097221 */ /* 0x008fca0000000000 */
[----:B------:R-:W3:Y:S02]  /*0220*/  SHFL.BFLY PT, R20, R9, 0x4, 0x1f ;  /* 0x0c801f0009147f89 */ /* 0x000ee400000e0000 */
[----:B---3--:R-:W-:-:S05]  /*0230*/  FADD R20, R9, R20 ;  /* 0x0000001409147221 */ /* 0x008fca0000000000 */
[----:B------:R-:W3:Y:S02]  /*0240*/  SHFL.BFLY PT, R11, R20, 0x2, 0x1f ;  /* 0x0c401f00140b7f89 */ /* 0x000ee400000e0000 */
[----:B---3--:R-:W-:-:S05]  /*0250*/  FADD R11, R20, R11 ;  /* 0x0000000b140b7221 */ /* 0x008fca0000000000 */
[----:B0-----:R-:W0:Y:S01]  /*0260*/  SHFL.BFLY PT, R14, R11, 0x1, 0x1f ;  /* 0x0c201f000b0e7f89 */ /* 0x001e2200000e0000 */
[----:B-1----:R-:W-:-:S04]  /*0270*/  SHF.R.U32.HI R5, RZ, 0x3, R16 ;  /* 0x00000003ff057819 */ /* 0x002fc80000011610 */
[----:B------:R-:W-:Y:S01]  /*0280*/  LOP3.LUT R5, R5, 0x1c, RZ, 0xc0, !PT ;  /* 0x0000001c05057812 */ /* 0x000fe200078ec0ff */
[----:B0-----:R-:W-:-:S05]  /*0290*/  FADD R14, R11, R14 ;  /* 0x0000000e0b0e7221 */ /* 0x001fca0000000000 */
[----:B------:R-:W-:Y:S01]  /*02a0*/  @!P0 STS [R5+UR4], R14 ;  /* 0x0000000e05008988 */ /* 0x000fe20008000804 */
[----:B------:R-:W-:Y:S06]  /*02b0*/  BAR.SYNC.DEFER_BLOCKING 0x0 ;  /* 0x0000000000007b1d */ /* 0x000fec0000010000 */
[----:B------:R-:W0:Y:S04]  /*02c0*/  @!P1 LDS R0, [R2+UR4] ;  /* 0x0000000402009984 */ /* 0x000e280008000800 */
[----:B0-----:R-:W0:Y:S02]  /*02d0*/  SHFL.BFLY PT, R9, R0, 0x4, 0x1f ;  /* 0x0c801f0000097f89 */ /* 0x001e2400000e0000 */
[----:B0-----:R-:W-:-:S05]  /*02e0*/  FADD R9, R0, R9 ;  /* 0x0000000900097221 */ /* 0x001fca0000000000 */
[----:B------:R-:W0:Y:S01]  /*02f0*/  SHFL.BFLY PT, R12, R9, 0x2, 0x1f ;  /* 0x0c401f00090c7f89 */ /* 0x000e2200000e0000 */
[----:B------:R-:W-:Y:S01]  /*0300*/  LOP3.LUT P0, RZ, R16, 0x7, RZ, 0xc0, !PT ;  /* 0x0000000710ff7812 */ /* 0x000fe2000780c0ff */
[----:B0-----:R-:W-:-:S05]  /*0310*/  FADD R12, R9, R12 ;  /* 0x0000000c090c7221 */ /* 0x001fca0000000000 */
[----:B------:R-:W0:Y:S01]  /*0320*/  SHFL.BFLY PT, R11, R12, 0x1, 0x1f ;  /* 0x0c201f000c0b7f89 */ /* 0x000e2200000e0000 */
[----:B------:R-:W-:Y:S01]  /*0330*/  ISETP.LT.AND P0, PT, R16, 0x8, !P0 ;  /* 0x000000081000780c */ /* 0x000fe20004701270 */
[----:B0-----:R-:W-:-:S12]  /*0340*/  FADD R11, R12, R11 ;  /* 0x0000000b0c0b7221 */ /* 0x001fd80000000000 */
[----:B------:R-:W-:Y:S01]  /*0350*/  @P0 STS [R2+UR4], R11 ;  /* 0x0000000b02000988 */ /* 0x000fe20008000804 */
[----:B------:R-:W-:Y:S06]  /*0360*/  BAR.SYNC.DEFER_BLOCKING 0x0 ;  /* 0x0000000000007b1d */ /* 0x000fec0000010000 */
[----:B------:R-:W0:Y:S01]  /*0370*/  LDS R5, [UR4] ;  /* 0x00000004ff057984 */ /* 0x000e220008000800 */
[----:B--2---:R-:W-:Y:S01]  /*0380*/  FMUL R13, R10, 1.52587890625e-05 ;  /* 0x378000000a0d7820 */ /* 0x004fe20000400000 */
[----:B------:R-:W-:Y:S01]  /*0390*/  BAR.SYNC.DEFER_BLOCKING 0x0 ;  /* 0x0000000000007b1d */ /* 0x000fe20000010000 */
[----:B------:R-:W-:-:S02]  /*03a0*/  LOP3.LUT P0, RZ, R16, 0xff, RZ, 0xc0, !PT ;  /* 0x000000ff10ff7812 */ /* 0x000fc4000780c0ff */
[----:B----4-:R-:W-:-:S04]  /*03b0*/  FFMA R8, R8, 3.814697265625e-06, R13 ;  /* 0x3680000008087823 */ /* 0x010fc8000000000d */
[----:B-----5:R-:W-:-:S04]  /*03c0*/  FFMA R3, R3, 6.103515625e-05, R8 ;  /* 0x3880000003037823 */ /* 0x020fc80000000008 */
[----:B------:R-:W-:Y:S01]  /*03d0*/  FFMA R4, R4, 0.000244140625, R3 ;  /* 0x3980000004047823 */ /* 0x000fe20000000003 */
[----:B0-----:R-:W-:-:S04]  /*03e0*/  FADD R5, RZ, R5 ;  /* 0x00000005ff057221 */ /* 0x001fc80000000000 */
[----:B------:R-:W-:Y:S01]  /*03f0*/  FFMA R5, R5, 0.0009765625, R4 ;  /* 0x3a80000005057823 */ /* 0x000fe20000000004 */
[----:B------:R-:W-:Y:S06]  /*0400*/  @P0 EXIT ;  /* 0x000000000000094d */ /* 0x000fec0003800000 */
[----:B------:R-:W-:Y:S01]  /*0410*/  STG.E desc[UR6][R6.64], R5 ;  /* 0x0000000506007986 */ /* 0x000fe2000c101906 */
[----:B------:R-:W-:Y:S05]  /*0420*/  EXIT ;  /* 0x000000000000794d */ /* 0x000fea0003800000 */
.L_x_0:
[----:B------:R-:W-:-:S00]  /*0430*/  BRA `(.L_x_0) ;  /* 0xfffffffc00fc7947 */ /* 0x000fc0000383ffff */
[----:B------:R-:W-:-:S00]  /*0440*/  NOP ;  /* 0x0000000000007918 */ /* 0x000fc00000000000 */
        /* <DEDUP_REMOVED lines=11> */
.L_x_1:


//--------------------- .nv.shared.triton_per_fused_add_mean_30 --------------------------
	.section	.nv.shared.triton_per_fused_add_mean_30,"aw",@nobits
	.sectionflags	@""
	.align	16
	.zero		1024


//--------------------- .nv.constant0.triton_per_fused_add_mean_30 --------------------------
	.section	.nv.constant0.triton_per_fused_add_mean_30,"a",@progbits
	.sectionflags	@""
	.align	4
.nv.constant0.triton_per_fused_add_mean_30:
	.zero		576
